//
// Generated by NVIDIA NVVM Compiler
//
// Compiler Build ID: CL-36424714
// Cuda compilation tools, release 13.0, V13.0.88
// Based on NVVM 20.0.0
//

.version 9.0
.target sm_100
.address_size 64

	// .globl	_Z23parallelPitched2DAccessPfmii

.visible .entry _Z23parallelPitched2DAccessPfmii(
	.param .u64 .ptr .align 1 _Z23parallelPitched2DAccessPfmii_param_0,
	.param .u64 _Z23parallelPitched2DAccessPfmii_param_1,
	.param .u32 _Z23parallelPitched2DAccessPfmii_param_2,
	.param .u32 _Z23parallelPitched2DAccessPfmii_param_3
)
{
	.reg .pred 	%p<4>;
	.reg .b32 	%r<13>;
	.reg .b32 	%f<15>;
	.reg .b64 	%rd<8>;

	ld.param.u64 	%rd1, [_Z23parallelPitched2DAccessPfmii_param_0];
	ld.param.u64 	%rd2, [_Z23parallelPitched2DAccessPfmii_param_1];
	ld.param.u32 	%r3, [_Z23parallelPitched2DAccessPfmii_param_2];
	ld.param.u32 	%r4, [_Z23parallelPitched2DAccessPfmii_param_3];
	mov.u32 	%r5, %ctaid.y;
	mov.u32 	%r6, %ntid.y;
	mov.u32 	%r7, %tid.y;
	mad.lo.s32 	%r1, %r5, %r6, %r7;
	mov.u32 	%r8, %ctaid.x;
	mov.u32 	%r9, %ntid.x;
	mov.u32 	%r10, %tid.x;
	mad.lo.s32 	%r2, %r8, %r9, %r10;
	setp.ge.s32 	%p1, %r1, %r4;
	setp.ge.s32 	%p2, %r2, %r3;
	or.pred  	%p3, %p2, %p1;
	@%p3 bra 	$L__BB0_2;
	cvta.to.global.u64 	%rd3, %rd1;
	cvt.u64.u32 	%rd4, %r1;
	mad.lo.s64 	%rd5, %rd2, %rd4, %rd3;
	mul.wide.s32 	%rd6, %r2, 4;
	add.s64 	%rd7, %rd5, %rd6;
	ld.global.f32 	%f1, [%rd7];
	fma.rn.f32 	%f2, %f1, 0fBBBB989D, 0f3F000000;
	cvt.sat.f32.f32 	%f3, %f2;
	mov.f32 	%f4, 0f4B400001;
	mov.f32 	%f5, 0f437C0000;
	fma.rm.f32 	%f6, %f3, %f5, %f4;
	add.f32 	%f7, %f6, 0fCB40007F;
	neg.f32 	%f8, %f7;
	fma.rn.f32 	%f9, %f1, 0fBFB8AA3B, %f8;
	fma.rn.f32 	%f10, %f1, 0fB2A57060, %f9;
	mov.b32 	%r11, %f6;
	shl.b32 	%r12, %r11, 23;
	mov.b32 	%f11, %r12;
	ex2.approx.ftz.f32 	%f12, %f10;
	fma.rn.f32 	%f13, %f12, %f11, 0f3F800000;
	rcp.rn.f32 	%f14, %f13;
	st.global.f32 	[%rd7], %f14;
$L__BB0_2:
	ret;

}
	// .globl	_Z22parallelSimple2DAccessPfii
.visible .entry _Z22parallelSimple2DAccessPfii(
	.param .u64 .ptr .align 1 _Z22parallelSimple2DAccessPfii_param_0,
	.param .u32 _Z22parallelSimple2DAccessPfii_param_1,
	.param .u32 _Z22parallelSimple2DAccessPfii_param_2
)
{
	.reg .pred 	%p<4>;
	.reg .b32 	%r<14>;
	.reg .b32 	%f<15>;
	.reg .b64 	%rd<5>;

	ld.param.u64 	%rd1, [_Z22parallelSimple2DAccessPfii_param_0];
	ld.param.u32 	%r3, [_Z22parallelSimple2DAccessPfii_param_1];
	ld.param.u32 	%r4, [_Z22parallelSimple2DAccessPfii_param_2];
	mov.u32 	%r5, %ctaid.y;
	mov.u32 	%r6, %ntid.y;
	mov.u32 	%r7, %tid.y;
	mad.lo.s32 	%r1, %r5, %r6, %r7;
	mov.u32 	%r8, %ctaid.x;
	mov.u32 	%r9, %ntid.x;
	mov.u32 	%r10, %tid.x;
	mad.lo.s32 	%r2, %r8, %r9, %r10;
	setp.ge.s32 	%p1, %r1, %r4;
	setp.ge.s32 	%p2, %r2, %r3;
	or.pred  	%p3, %p2, %p1;
	@%p3 bra 	$L__BB1_2;
	cvta.to.global.u64 	%rd2, %rd1;
	mad.lo.s32 	%r11, %r3, %r1, %r2;
	mul.wide.s32 	%rd3, %r11, 4;
	add.s64 	%rd4, %rd2, %rd3;
	ld.global.f32 	%f1, [%rd4];
	fma.rn.f32 	%f2, %f1, 0fBBBB989D, 0f3F000000;
	cvt.sat.f32.f32 	%f3, %f2;
	mov.f32 	%f4, 0f4B400001;
	mov.f32 	%f5, 0f437C0000;
	fma.rm.f32 	%f6, %f3, %f5, %f4;
	add.f32 	%f7, %f6, 0fCB40007F;
	neg.f32 	%f8, %f7;
	fma.rn.f32 	%f9, %f1, 0fBFB8AA3B, %f8;
	fma.rn.f32 	%f10, %f1, 0fB2A57060, %f9;
	mov.b32 	%r12, %f6;
	shl.b32 	%r13, %r12, 23;
	mov.b32 	%f11, %r13;
	ex2.approx.ftz.f32 	%f12, %f10;
	fma.rn.f32 	%f13, %f12, %f11, 0f3F800000;
	rcp.rn.f32 	%f14, %f13;
	st.global.f32 	[%rd4], %f14;
$L__BB1_2:
	ret;

}
	// .globl	_Z23parallelPitched3DAccess14cudaPitchedPtriii
.visible .entry _Z23parallelPitched3DAccess14cudaPitchedPtriii(
	.param .align 8 .b8 _Z23parallelPitched3DAccess14cudaPitchedPtriii_param_0[32],
	.param .u32 _Z23parallelPitched3DAccess14cudaPitchedPtriii_param_1,
	.param .u32 _Z23parallelPitched3DAccess14cudaPitchedPtriii_param_2,
	.param .u32 _Z23parallelPitched3DAccess14cudaPitchedPtriii_param_3
)
{
	.reg .pred 	%p<6>;
	.reg .b32 	%r<20>;
	.reg .b32 	%f<15>;
	.reg .b64 	%rd<12>;

	ld.param.u64 	%rd2, [_Z23parallelPitched3DAccess14cudaPitchedPtriii_param_0+8];
	ld.param.u64 	%rd1, [_Z23parallelPitched3DAccess14cudaPitchedPtriii_param_0];
	ld.param.u32 	%r5, [_Z23parallelPitched3DAccess14cudaPitchedPtriii_param_1];
	ld.param.u32 	%r6, [_Z23parallelPitched3DAccess14cudaPitchedPtriii_param_2];
	ld.param.u32 	%r7, [_Z23parallelPitched3DAccess14cudaPitchedPtriii_param_3];
	mov.u32 	%r8, %ctaid.z;
	mov.u32 	%r9, %ntid.z;
	mov.u32 	%r10, %tid.z;
	mad.lo.s32 	%r1, %r8, %r9, %r10;
	mov.u32 	%r11, %ctaid.y;
	mov.u32 	%r12, %ntid.y;
	mov.u32 	%r13, %tid.y;
	mad.lo.s32 	%r14, %r11, %r12, %r13;
	mov.u32 	%r15, %ctaid.x;
	mov.u32 	%r16, %ntid.x;
	mov.u32 	%r17, %tid.x;
	mad.lo.s32 	%r3, %r15, %r16, %r17;
	setp.ge.s32 	%p1, %r1, %r7;
	setp.ge.s32 	%p2, %r14, %r6;
	or.pred  	%p3, %p1, %p2;
	setp.ge.s32 	%p4, %r3, %r5;
	or.pred  	%p5, %p4, %p3;
	@%p5 bra 	$L__BB2_2;
	cvta.to.global.u64 	%rd5, %rd1;
	mul.wide.u32 	%rd6, %r6, %r1;
	cvt.u64.u32 	%rd7, %r14;
	add.s64 	%rd8, %rd6, %rd7;
	mad.lo.s64 	%rd9, %rd8, %rd2, %rd5;
	mul.wide.s32 	%rd10, %r3, 4;
	add.s64 	%rd11, %rd9, %rd10;
	ld.global.f32 	%f1, [%rd11];
	fma.rn.f32 	%f2, %f1, 0fBBBB989D, 0f3F000000;
	cvt.sat.f32.f32 	%f3, %f2;
	mov.f32 	%f4, 0f4B400001;
	mov.f32 	%f5, 0f437C0000;
	fma.rm.f32 	%f6, %f3, %f5, %f4;
	add.f32 	%f7, %f6, 0fCB40007F;
	neg.f32 	%f8, %f7;
	fma.rn.f32 	%f9, %f1, 0fBFB8AA3B, %f8;
	fma.rn.f32 	%f10, %f1, 0fB2A57060, %f9;
	mov.b32 	%r18, %f6;
	shl.b32 	%r19, %r18, 23;
	mov.b32 	%f11, %r19;
	ex2.approx.ftz.f32 	%f12, %f10;
	fma.rn.f32 	%f13, %f12, %f11, 0f3F800000;
	rcp.rn.f32 	%f14, %f13;
	st.global.f32 	[%rd11], %f14;
$L__BB2_2:
	ret;

}
	// .globl	_Z22parallelSimple3DAccessPfiii
.visible .entry _Z22parallelSimple3DAccessPfiii(
	.param .u64 .ptr .align 1 _Z22parallelSimple3DAccessPfiii_param_0,
	.param .u32 _Z22parallelSimple3DAccessPfiii_param_1,
	.param .u32 _Z22parallelSimple3DAccessPfiii_param_2,
	.param .u32 _Z22parallelSimple3DAccessPfiii_param_3
)
{
	.reg .pred 	%p<6>;
	.reg .b32 	%r<22>;
	.reg .b32 	%f<15>;
	.reg .b64 	%rd<5>;

	ld.param.u64 	%rd1, [_Z22parallelSimple3DAccessPfiii_param_0];
	ld.param.u32 	%r4, [_Z22parallelSimple3DAccessPfiii_param_1];
	ld.param.u32 	%r6, [_Z22parallelSimple3DAccessPfiii_param_2];
	ld.param.u32 	%r7, [_Z22parallelSimple3DAccessPfiii_param_3];
	mov.u32 	%r8, %ctaid.z;
	mov.u32 	%r9, %ntid.z;
	mov.u32 	%r10, %tid.z;
	mad.lo.s32 	%r1, %r8, %r9, %r10;
	mov.u32 	%r11, %ctaid.y;
	mov.u32 	%r12, %ntid.y;
	mov.u32 	%r13, %tid.y;
	mad.lo.s32 	%r14, %r11, %r12, %r13;
	mov.u32 	%r15, %ctaid.x;
	mov.u32 	%r16, %ntid.x;
	mov.u32 	%r17, %tid.x;
	mad.lo.s32 	%r3, %r15, %r16, %r17;
	setp.ge.s32 	%p1, %r1, %r7;
	setp.ge.s32 	%p2, %r14, %r6;
	or.pred  	%p3, %p1, %p2;
	setp.ge.s32 	%p4, %r3, %r4;
	or.pred  	%p5, %p4, %p3;
	@%p5 bra 	$L__BB3_2;
	cvta.to.global.u64 	%rd2, %rd1;
	mad.lo.s32 	%r18, %r6, %r1, %r14;
	mad.lo.s32 	%r19, %r18, %r4, %r3;
	mul.wide.s32 	%rd3, %r19, 4;
	add.s64 	%rd4, %rd2, %rd3;
	ld.global.f32 	%f1, [%rd4];
	fma.rn.f32 	%f2, %f1, 0fBBBB989D, 0f3F000000;
	cvt.sat.f32.f32 	%f3, %f2;
	mov.f32 	%f4, 0f4B400001;
	mov.f32 	%f5, 0f437C0000;
	fma.rm.f32 	%f6, %f3, %f5, %f4;
	add.f32 	%f7, %f6, 0fCB40007F;
	neg.f32 	%f8, %f7;
	fma.rn.f32 	%f9, %f1, 0fBFB8AA3B, %f8;
	fma.rn.f32 	%f10, %f1, 0fB2A57060, %f9;
	mov.b32 	%r20, %f6;
	shl.b32 	%r21, %r20, 23;
	mov.b32 	%f11, %r21;
	ex2.approx.ftz.f32 	%f12, %f10;
	fma.rn.f32 	%f13, %f12, %f11, 0f3F800000;
	rcp.rn.f32 	%f14, %f13;
	st.global.f32 	[%rd4], %f14;
$L__BB3_2:
	ret;

}


// ===== COMPILED SASS (sm_100) =====

	.target	sm_100

	.elftype	@"ET_EXEC"


//--------------------- .note.nv.tkinfo           --------------------------
	.section	.note.nv.tkinfo,"",@"SHT_NOTE"
	.sectionflags	@"SHF_NOTE_NV_TKINFO"
	.tkinfo
        /*0018*/ 	.word	0x00000002
        /*0030*/ 	.string	""
        /*0030*/ 	.string	"ptxas"
        /*0030*/ 	.string	"Cuda compilation tools, release 13.0, V13.0.88"
        /*0030*/ 	.string	"Build cuda_13.0.r13.0/compiler.36424714_0"
        /*0030*/ 	.string	"-arch sm_100 -m 64 "



//--------------------- .note.nv.cuinfo           --------------------------
	.section	.note.nv.cuinfo,"",@"SHT_NOTE"
	.sectionflags	@"SHF_NOTE_NV_CUINFO"
        /*0018*/ 	.short	0x0002
        /*001a*/ 	.short	0x0064
        /*001c*/ 	.short	0x0082
	.zero		2


//--------------------- .nv.info                  --------------------------
	.section	.nv.info,"",@"SHT_CUDA_INFO"
	.align	4


	//----- nvinfo : EIATTR_REGCOUNT
	.align		4
        /*0000*/ 	.byte	0x04, 0x2f
        /*0002*/ 	.short	(.L_1 - .L_0)
	.align		4
.L_0:
        /*0004*/ 	.word	index@(_Z23parallelPitched2DAccessPfmii)
        /*0008*/ 	.word	0x0000000f


	//----- nvinfo : EIATTR_FRAME_SIZE
	.align		4
.L_1:
        /*000c*/ 	.byte	0x04, 0x11
        /*000e*/ 	.short	(.L_3 - .L_2)
	.align		4
.L_2:
        /*0010*/ 	.word	index@($__internal_3_$__cuda_sm20_rcp_rn_f32_slowpath)
        /*0014*/ 	.word	0x00000000


	//----- nvinfo : EIATTR_FRAME_SIZE
	.align		4
.L_3:
        /*0018*/ 	.byte	0x04, 0x11
        /*001a*/ 	.short	(.L_5 - .L_4)
	.align		4
.L_4:
        /*001c*/ 	.word	index@(_Z23parallelPitched2DAccessPfmii)
        /*0020*/ 	.word	0x00000000


	//----- nvinfo : EIATTR_REGCOUNT
	.align		4
.L_5:
        /*0024*/ 	.byte	0x04, 0x2f
        /*0026*/ 	.short	(.L_7 - .L_6)
	.align		4
.L_6:
        /*0028*/ 	.word	index@(_Z22parallelSimple2DAccessPfii)
        /*002c*/ 	.word	0x0000000f


	//----- nvinfo : EIATTR_FRAME_SIZE
	.align		4
.L_7:
        /*0030*/ 	.byte	0x04, 0x11
        /*0032*/ 	.short	(.L_9 - .L_8)
	.align		4
.L_8:
        /*0034*/ 	.word	index@($__internal_2_$__cuda_sm20_rcp_rn_f32_slowpath)
        /*0038*/ 	.word	0x00000000


	//----- nvinfo : EIATTR_FRAME_SIZE
	.align		4
.L_9:
        /*003c*/ 	.byte	0x04, 0x11
        /*003e*/ 	.short	(.L_11 - .L_10)
	.align		4
.L_10:
        /*0040*/ 	.word	index@(_Z22parallelSimple2DAccessPfii)
        /*0044*/ 	.word	0x00000000


	//----- nvinfo : EIATTR_REGCOUNT
	.align		4
.L_11:
        /*0048*/ 	.byte	0x04, 0x2f
        /*004a*/ 	.short	(.L_13 - .L_12)
	.align		4
.L_12:
        /*004c*/ 	.word	index@(_Z23parallelPitched3DAccess14cudaPitchedPtriii)
        /*0050*/ 	.word	0x0000000f


	//----- nvinfo : EIATTR_FRAME_SIZE
	.align		4
.L_13:
        /*0054*/ 	.byte	0x04, 0x11
        /*0056*/ 	.short	(.L_15 - .L_14)
	.align		4
.L_14:
        /*0058*/ 	.word	index@($__internal_1_$__cuda_sm20_rcp_rn_f32_slowpath)
        /*005c*/ 	.word	0x00000000


	//----- nvinfo : EIATTR_FRAME_SIZE
	.align		4
.L_15:
        /*0060*/ 	.byte	0x04, 0x11
        /*0062*/ 	.short	(.L_17 - .L_16)
	.align		4
.L_16:
        /*0064*/ 	.word	index@(_Z23parallelPitched3DAccess14cudaPitchedPtriii)
        /*0068*/ 	.word	0x00000000


	//----- nvinfo : EIATTR_REGCOUNT
	.align		4
.L_17:
        /*006c*/ 	.byte	0x04, 0x2f
        /*006e*/ 	.short	(.L_19 - .L_18)
	.align		4
.L_18:
        /*0070*/ 	.word	index@(_Z22parallelSimple3DAccessPfiii)
        /*0074*/ 	.word	0x0000000f


	//----- nvinfo : EIATTR_FRAME_SIZE
	.align		4
.L_19:
        /*0078*/ 	.byte	0x04, 0x11
        /*007a*/ 	.short	(.L_21 - .L_20)
	.align		4
.L_20:
        /*007c*/ 	.word	index@($__internal_0_$__cuda_sm20_rcp_rn_f32_slowpath)
        /*0080*/ 	.word	0x00000000


	//----- nvinfo : EIATTR_FRAME_SIZE
	.align		4
.L_21:
        /*0084*/ 	.byte	0x04, 0x11
        /*0086*/ 	.short	(.L_23 - .L_22)
	.align		4
.L_22:
        /*0088*/ 	.word	index@(_Z22parallelSimple3DAccessPfiii)
        /*008c*/ 	.word	0x00000000


	//----- nvinfo : EIATTR_MIN_STACK_SIZE
	.align		4
.L_23:
        /*0090*/ 	.byte	0x04, 0x12
        /*0092*/ 	.short	(.L_25 - .L_24)
	.align		4
.L_24:
        /*0094*/ 	.word	index@(_Z22parallelSimple3DAccessPfiii)
        /*0098*/ 	.word	0x00000000


	//----- nvinfo : EIATTR_MIN_STACK_SIZE
	.align		4
.L_25:
        /*009c*/ 	.byte	0x04, 0x12
        /*009e*/ 	.short	(.L_27 - .L_26)
	.align		4
.L_26:
        /*00a0*/ 	.word	index@(_Z23parallelPitched3DAccess14cudaPitchedPtriii)
        /*00a4*/ 	.word	0x00000000


	//----- nvinfo : EIATTR_MIN_STACK_SIZE
	.align		4
.L_27:
        /*00a8*/ 	.byte	0x04, 0x12
        /*00aa*/ 	.short	(.L_29 - .L_28)
	.align		4
.L_28:
        /*00ac*/ 	.word	index@(_Z22parallelSimple2DAccessPfii)
        /*00b0*/ 	.word	0x00000000


	//----- nvinfo : EIATTR_MIN_STACK_SIZE
	.align		4
.L_29:
        /*00b4*/ 	.byte	0x04, 0x12
        /*00b6*/ 	.short	(.L_31 - .L_30)
	.align		4
.L_30:
        /*00b8*/ 	.word	index@(_Z23parallelPitched2DAccessPfmii)
        /*00bc*/ 	.word	0x00000000
.L_31:


//--------------------- .nv.compat                --------------------------
	.section	.nv.compat,"",@"SHT_CUDA_COMPAT_INFO"
	.align	4
        /*0000*/ 	.byte	0x02, 0x09, 0x00, 0x00, 0x02, 0x02, 0x01, 0x00, 0x02, 0x05, 0x05, 0x00, 0x03, 0x07, 0x01, 0x01
        /*0010*/ 	.byte	0x02, 0x03, 0x00, 0x00, 0x02, 0x06, 0x01, 0x00, 0x04, 0x0b, 0x08, 0x00, 0x09, 0x00, 0x00, 0x00
        /*0020*/ 	.byte	0x00, 0x00, 0x00, 0x00


//--------------------- .nv.info._Z22parallelSimple3DAccessPfiii --------------------------
	.section	.nv.info._Z22parallelSimple3DAccessPfiii,"",@"SHT_CUDA_INFO"
	.sectionflags	@""
	.align	4


	//----- nvinfo : EIATTR_CUDA_API_VERSION
	.align		4
        /*0000*/ 	.byte	0x04, 0x37
        /*0002*/ 	.short	(.L_33 - .L_32)
.L_32:
        /*0004*/ 	.word	0x00000082


	//----- nvinfo : EIATTR_KPARAM_INFO
	.align		4
.L_33:
        /*0008*/ 	.byte	0x04, 0x17
        /*000a*/ 	.short	(.L_35 - .L_34)
.L_34:
        /*000c*/ 	.word	0x00000000
        /*0010*/ 	.short	0x0003
        /*0012*/ 	.short	0x0010
        /*0014*/ 	.byte	0x00, 0xf0, 0x11, 0x00


	//----- nvinfo : EIATTR_KPARAM_INFO
	.align		4
.L_35:
        /*0018*/ 	.byte	0x04, 0x17
        /*001a*/ 	.short	(.L_37 - .L_36)
.L_36:
        /*001c*/ 	.word	0x00000000
        /*0020*/ 	.short	0x0002
        /*0022*/ 	.short	0x000c
        /*0024*/ 	.byte	0x00, 0xf0, 0x11, 0x00


	//----- nvinfo : EIATTR_KPARAM_INFO
	.align		4
.L_37:
        /*0028*/ 	.byte	0x04, 0x17
        /*002a*/ 	.short	(.L_39 - .L_38)
.L_38:
        /*002c*/ 	.word	0x00000000
        /*0030*/ 	.short	0x0001
        /*0032*/ 	.short	0x0008
        /*0034*/ 	.byte	0x00, 0xf0, 0x11, 0x00


	//----- nvinfo : EIATTR_KPARAM_INFO
	.align		4
.L_39:
        /*0038*/ 	.byte	0x04, 0x17
        /*003a*/ 	.short	(.L_41 - .L_40)
.L_40:
        /*003c*/ 	.word	0x00000000
        /*0040*/ 	.short	0x0000
        /*0042*/ 	.short	0x0000
        /*0044*/ 	.byte	0x00, 0xf5, 0x21, 0x00


	//----- nvinfo : EIATTR_SPARSE_MMA_MASK
	.align		4
.L_41:
        /*0048*/ 	.byte	0x03, 0x50
        /*004a*/ 	.short	0x0000


	//----- nvinfo : EIATTR_MAXREG_COUNT
	.align		4
        /*004c*/ 	.byte	0x03, 0x1b
        /*004e*/ 	.short	0x00ff


	//----- nvinfo : EIATTR_MERCURY_ISA_VERSION
	.align		4
        /*0050*/ 	.byte	0x03, 0x5f
        /*0052*/ 	.short	0x0101


	//----- nvinfo : EIATTR_VRC_CTA_INIT_COUNT
	.align		4
        /*0054*/ 	.byte	0x02, 0x4a
	.zero		1
	.zero		1


	//----- nvinfo : EIATTR_EXIT_INSTR_OFFSETS
	.align		4
        /*0058*/ 	.byte	0x04, 0x1c
        /*005a*/ 	.short	(.L_43 - .L_42)


	//   ....[0]....
.L_42:
        /*005c*/ 	.word	0x00000120


	//   ....[1]....
        /*0060*/ 	.word	0x00000310


	//----- nvinfo : EIATTR_CRS_STACK_SIZE
	.align		4
.L_43:
        /*0064*/ 	.byte	0x04, 0x1e
        /*0066*/ 	.short	(.L_45 - .L_44)
.L_44:
        /*0068*/ 	.word	0x00000000


	//----- nvinfo : EIATTR_CBANK_PARAM_SIZE
	.align		4
.L_45:
        /*006c*/ 	.byte	0x03, 0x19
        /*006e*/ 	.short	0x0014


	//----- nvinfo : EIATTR_PARAM_CBANK
	.align		4
        /*0070*/ 	.byte	0x04, 0x0a
        /*0072*/ 	.short	(.L_47 - .L_46)
	.align		4
.L_46:
        /*0074*/ 	.word	index@(.nv.constant0._Z22parallelSimple3DAccessPfiii)
        /*0078*/ 	.short	0x0380
        /*007a*/ 	.short	0x0014


	//----- nvinfo : EIATTR_SW_WAR
	.align		4
.L_47:
        /*007c*/ 	.byte	0x04, 0x36
        /*007e*/ 	.short	(.L_49 - .L_48)
.L_48:
        /*0080*/ 	.word	0x00000008
.L_49:


//--------------------- .nv.info._Z23parallelPitched3DAccess14cudaPitchedPtriii --------------------------
	.section	.nv.info._Z23parallelPitched3DAccess14cudaPitchedPtriii,"",@"SHT_CUDA_INFO"
	.sectionflags	@""
	.align	4


	//----- nvinfo : EIATTR_CUDA_API_VERSION
	.align		4
        /*0000*/ 	.byte	0x04, 0x37
        /*0002*/ 	.short	(.L_51 - .L_50)
.L_50:
        /*0004*/ 	.word	0x00000082


	//----- nvinfo : EIATTR_KPARAM_INFO
	.align		4
.L_51:
        /*0008*/ 	.byte	0x04, 0x17
        /*000a*/ 	.short	(.L_53 - .L_52)
.L_52:
        /*000c*/ 	.word	0x00000000
        /*0010*/ 	.short	0x0003
        /*0012*/ 	.short	0x0028
        /*0014*/ 	.byte	0x00, 0xf0, 0x11, 0x00


	//----- nvinfo : EIATTR_KPARAM_INFO
	.align		4
.L_53:
        /*0018*/ 	.byte	0x04, 0x17
        /*001a*/ 	.short	(.L_55 - .L_54)
.L_54:
        /*001c*/ 	.word	0x00000000
        /*0020*/ 	.short	0x0002
        /*0022*/ 	.short	0x0024
        /*0024*/ 	.byte	0x00, 0xf0, 0x11, 0x00


	//----- nvinfo : EIATTR_KPARAM_INFO
	.align		4
.L_55:
        /*0028*/ 	.byte	0x04, 0x17
        /*002a*/ 	.short	(.L_57 - .L_56)
.L_56:
        /*002c*/ 	.word	0x00000000
        /*0030*/ 	.short	0x0001
        /*0032*/ 	.short	0x0020
        /*0034*/ 	.byte	0x00, 0xf0, 0x11, 0x00


	//----- nvinfo : EIATTR_KPARAM_INFO
	.align		4
.L_57:
        /*0038*/ 	.byte	0x04, 0x17
        /*003a*/ 	.short	(.L_59 - .L_58)
.L_58:
        /*003c*/ 	.word	0x00000000
        /*0040*/ 	.short	0x0000
        /*0042*/ 	.short	0x0000
        /*0044*/ 	.byte	0x00, 0xf0, 0x81, 0x00


	//----- nvinfo : EIATTR_SPARSE_MMA_MASK
	.align		4
.L_59:
        /*0048*/ 	.byte	0x03, 0x50
        /*004a*/ 	.short	0x0000


	//----- nvinfo : EIATTR_MAXREG_COUNT
	.align		4
        /*004c*/ 	.byte	0x03, 0x1b
        /*004e*/ 	.short	0x00ff


	//----- nvinfo : EIATTR_MERCURY_ISA_VERSION
	.align		4
        /*0050*/ 	.byte	0x03, 0x5f
        /*0052*/ 	.short	0x0101


	//----- nvinfo : EIATTR_VRC_CTA_INIT_COUNT
	.align		4
        /*0054*/ 	.byte	0x02, 0x4a
	.zero		1
	.zero		1


	//----- nvinfo : EIATTR_EXIT_INSTR_OFFSETS
	.align		4
        /*0058*/ 	.byte	0x04, 0x1c
        /*005a*/ 	.short	(.L_61 - .L_60)


	//   ....[0]....
.L_60:
        /*005c*/ 	.word	0x00000120


	//   ....[1]....
        /*0060*/ 	.word	0x00000360


	//----- nvinfo : EIATTR_CRS_STACK_SIZE
	.align		4
.L_61:
        /*0064*/ 	.byte	0x04, 0x1e
        /*0066*/ 	.short	(.L_63 - .L_62)
.L_62:
        /*0068*/ 	.word	0x00000000


	//----- nvinfo : EIATTR_CBANK_PARAM_SIZE
	.align		4
.L_63:
        /*006c*/ 	.byte	0x03, 0x19
        /*006e*/ 	.short	0x002c


	//----- nvinfo : EIATTR_PARAM_CBANK
	.align		4
        /*0070*/ 	.byte	0x04, 0x0a
        /*0072*/ 	.short	(.L_65 - .L_64)
	.align		4
.L_64:
        /*0074*/ 	.word	index@(.nv.constant0._Z23parallelPitched3DAccess14cudaPitchedPtriii)
        /*0078*/ 	.short	0x0380
        /*007a*/ 	.short	0x002c


	//----- nvinfo : EIATTR_SW_WAR
	.align		4
.L_65:
        /*007c*/ 	.byte	0x04, 0x36
        /*007e*/ 	.short	(.L_67 - .L_66)
.L_66:
        /*0080*/ 	.word	0x00000008
.L_67:


//--------------------- .nv.info._Z22parallelSimple2DAccessPfii --------------------------
	.section	.nv.info._Z22parallelSimple2DAccessPfii,"",@"SHT_CUDA_INFO"
	.sectionflags	@""
	.align	4


	//----- nvinfo : EIATTR_CUDA_API_VERSION
	.align		4
        /*0000*/ 	.byte	0x04, 0x37
        /*0002*/ 	.short	(.L_69 - .L_68)
.L_68:
        /*0004*/ 	.word	0x00000082


	//----- nvinfo : EIATTR_KPARAM_INFO
	.align		4
.L_69:
        /*0008*/ 	.byte	0x04, 0x17
        /*000a*/ 	.short	(.L_71 - .L_70)
.L_70:
        /*000c*/ 	.word	0x00000000
        /*0010*/ 	.short	0x0002
        /*0012*/ 	.short	0x000c
        /*0014*/ 	.byte	0x00, 0xf0, 0x11, 0x00


	//----- nvinfo : EIATTR_KPARAM_INFO
	.align		4
.L_71:
        /*0018*/ 	.byte	0x04, 0x17
        /*001a*/ 	.short	(.L_73 - .L_72)
.L_72:
        /*001c*/ 	.word	0x00000000
        /*0020*/ 	.short	0x0001
        /*0022*/ 	.short	0x0008
        /*0024*/ 	.byte	0x00, 0xf0, 0x11, 0x00


	//----- nvinfo : EIATTR_KPARAM_INFO
	.align		4
.L_73:
        /*0028*/ 	.byte	0x04, 0x17
        /*002a*/ 	.short	(.L_75 - .L_74)
.L_74:
        /*002c*/ 	.word	0x00000000
        /*0030*/ 	.short	0x0000
        /*0032*/ 	.short	0x0000
        /*0034*/ 	.byte	0x00, 0xf5, 0x21, 0x00


	//----- nvinfo : EIATTR_SPARSE_MMA_MASK
	.align		4
.L_75:
        /*0038*/ 	.byte	0x03, 0x50
        /*003a*/ 	.short	0x0000


	//----- nvinfo : EIATTR_MAXREG_COUNT
	.align		4
        /*003c*/ 	.byte	0x03, 0x1b
        /*003e*/ 	.short	0x00ff


	//----- nvinfo : EIATTR_MERCURY_ISA_VERSION
	.align		4
        /*0040*/ 	.byte	0x03, 0x5f
        /*0042*/ 	.short	0x0101


	//----- nvinfo : EIATTR_VRC_CTA_INIT_COUNT
	.align		4
        /*0044*/ 	.byte	0x02, 0x4a
	.zero		1
	.zero		1


	//----- nvinfo : EIATTR_EXIT_INSTR_OFFSETS
	.align		4
        /*0048*/ 	.byte	0x04, 0x1c
        /*004a*/ 	.short	(.L_77 - .L_76)


	//   ....[0]....
.L_76:
        /*004c*/ 	.word	0x000000c0


	//   ....[1]....
        /*0050*/ 	.word	0x000002a0


	//----- nvinfo : EIATTR_CRS_STACK_SIZE
	.align		4
.L_77:
        /*0054*/ 	.byte	0x04, 0x1e
        /*0056*/ 	.short	(.L_79 - .L_78)
.L_78:
        /*0058*/ 	.word	0x00000000


	//----- nvinfo : EIATTR_CBANK_PARAM_SIZE
	.align		4
.L_79:
        /*005c*/ 	.byte	0x03, 0x19
        /*005e*/ 	.short	0x0010


	//----- nvinfo : EIATTR_PARAM_CBANK
	.align		4
        /*0060*/ 	.byte	0x04, 0x0a
        /*0062*/ 	.short	(.L_81 - .L_80)
	.align		4
.L_80:
        /*0064*/ 	.word	index@(.nv.constant0._Z22parallelSimple2DAccessPfii)
        /*0068*/ 	.short	0x0380
        /*006a*/ 	.short	0x0010


	//----- nvinfo : EIATTR_SW_WAR
	.align		4
.L_81:
        /*006c*/ 	.byte	0x04, 0x36
        /*006e*/ 	.short	(.L_83 - .L_82)
.L_82:
        /*0070*/ 	.word	0x00000008
.L_83:


//--------------------- .nv.info._Z23parallelPitched2DAccessPfmii --------------------------
	.section	.nv.info._Z23parallelPitched2DAccessPfmii,"",@"SHT_CUDA_INFO"
	.sectionflags	@""
	.align	4


	//----- nvinfo : EIATTR_CUDA_API_VERSION
	.align		4
        /*0000*/ 	.byte	0x04, 0x37
        /*0002*/ 	.short	(.L_85 - .L_84)
.L_84:
        /*0004*/ 	.word	0x00000082


	//----- nvinfo : EIATTR_KPARAM_INFO
	.align		4
.L_85:
        /*0008*/ 	.byte	0x04, 0x17
        /*000a*/ 	.short	(.L_87 - .L_86)
.L_86:
        /*000c*/ 	.word	0x00000000
        /*0010*/ 	.short	0x0003
        /*0012*/ 	.short	0x0014
        /*0014*/ 	.byte	0x00, 0xf0, 0x11, 0x00


	//----- nvinfo : EIATTR_KPARAM_INFO
	.align		4
.L_87:
        /*0018*/ 	.byte	0x04, 0x17
        /*001a*/ 	.short	(.L_89 - .L_88)
.L_88:
        /*001c*/ 	.word	0x00000000
        /*0020*/ 	.short	0x0002
        /*0022*/ 	.short	0x0010
        /*0024*/ 	.byte	0x00, 0xf0, 0x11, 0x00


	//----- nvinfo : EIATTR_KPARAM_INFO
	.align		4
.L_89:
        /*0028*/ 	.byte	0x04, 0x17
        /*002a*/ 	.short	(.L_91 - .L_90)
.L_90:
        /*002c*/ 	.word	0x00000000
        /*0030*/ 	.short	0x0001
        /*0032*/ 	.short	0x0008
        /*0034*/ 	.byte	0x00, 0xf0, 0x21, 0x00


	//----- nvinfo : EIATTR_KPARAM_INFO
	.align		4
.L_91:
        /*0038*/ 	.byte	0x04, 0x17
        /*003a*/ 	.short	(.L_93 - .L_92)
.L_92:
        /*003c*/ 	.word	0x00000000
        /*0040*/ 	.short	0x0000
        /*0042*/ 	.short	0x0000
        /*0044*/ 	.byte	0x00, 0xf5, 0x21, 0x00


	//----- nvinfo : EIATTR_SPARSE_MMA_MASK
	.align		4
.L_93:
        /*0048*/ 	.byte	0x03, 0x50
        /*004a*/ 	.short	0x0000


	//----- nvinfo : EIATTR_MAXREG_COUNT
	.align		4
        /*004c*/ 	.byte	0x03, 0x1b
        /*004e*/ 	.short	0x00ff


	//----- nvinfo : EIATTR_MERCURY_ISA_VERSION
	.align		4
        /*0050*/ 	.byte	0x03, 0x5f
        /*0052*/ 	.short	0x0101


	//----- nvinfo : EIATTR_VRC_CTA_INIT_COUNT
	.align		4
        /*0054*/ 	.byte	0x02, 0x4a
	.zero		1
	.zero		1


	//----- nvinfo : EIATTR_EXIT_INSTR_OFFSETS
	.align		4
        /*0058*/ 	.byte	0x04, 0x1c
        /*005a*/ 	.short	(.L_95 - .L_94)


	//   ....[0]....
.L_94:
        /*005c*/ 	.word	0x000000c0


	//   ....[1]....
        /*0060*/ 	.word	0x000002c0


	//----- nvinfo : EIATTR_CRS_STACK_SIZE
	.align		4
.L_95:
        /*0064*/ 	.byte	0x04, 0x1e
        /*0066*/ 	.short	(.L_97 - .L_96)
.L_96:
        /*0068*/ 	.word	0x00000000


	//----- nvinfo : EIATTR_CBANK_PARAM_SIZE
	.align		4
.L_97:
        /*006c*/ 	.byte	0x03, 0x19
        /*006e*/ 	.short	0x0018


	//----- nvinfo : EIATTR_PARAM_CBANK
	.align		4
        /*0070*/ 	.byte	0x04, 0x0a
        /*0072*/ 	.short	(.L_99 - .L_98)
	.align		4
.L_98:
        /*0074*/ 	.word	index@(.nv.constant0._Z23parallelPitched2DAccessPfmii)
        /*0078*/ 	.short	0x0380
        /*007a*/ 	.short	0x0018


	//----- nvinfo : EIATTR_SW_WAR
	.align		4
.L_99:
        /*007c*/ 	.byte	0x04, 0x36
        /*007e*/ 	.short	(.L_101 - .L_100)
.L_100:
        /*0080*/ 	.word	0x00000008
.L_101:


//--------------------- .nv.callgraph             --------------------------
	.section	.nv.callgraph,"",@"SHT_CUDA_CALLGRAPH"
	.align	4
	.sectionentsize	8
	.align		4
        /*0000*/ 	.word	0x00000000
	.align		4
        /*0004*/ 	.word	0xffffffff
	.align		4
        /*0008*/ 	.word	0x00000000
	.align		4
        /*000c*/ 	.word	0xfffffffe
	.align		4
        /*0010*/ 	.word	0x00000000
	.align		4
        /*0014*/ 	.word	0xfffffffd
	.align		4
        /*0018*/ 	.word	0x00000000
	.align		4
        /*001c*/ 	.word	0xfffffffc


//--------------------- .text._Z22parallelSimple3DAccessPfiii --------------------------
	.section	.text._Z22parallelSimple3DAccessPfiii,"ax",@progbits
	.align	128
        .global         _Z22parallelSimple3DAccessPfiii
        .type           _Z22parallelSimple3DAccessPfiii,@function
        .size           _Z22parallelSimple3DAccessPfiii,(.L_x_32 - _Z22parallelSimple3DAccessPfiii)
        .other          _Z22parallelSimple3DAccessPfiii,@"STO_CUDA_ENTRY STV_DEFAULT"
_Z22parallelSimple3DAccessPfiii:
.text._Z22parallelSimple3DAccessPfiii:
[----:B------:R-:W-:Y:S01]  /*0000*/  LDC R1, c[0x0][0x37c] ;  /* 0x0000df00ff017b82 */ /* 0x000fe20000000800 */
[----:B------:R-:W0:Y:S07]  /*0010*/  S2R R2, SR_TID.Y ;  /* 0x0000000000027919 */ /* 0x000e2e0000002200 */
[----:B------:R-:W1:Y:S01]  /*0020*/  LDC R0, c[0x0][0x368] ;  /* 0x0000da00ff007b82 */ /* 0x000e620000000800 */
[----:B------:R-:W2:Y:S01]  /*0030*/  LDCU.64 UR8, c[0x0][0x388] ;  /* 0x00007100ff0877ac */ /* 0x000ea20008000a00 */
[----:B------:R-:W1:Y:S01]  /*0040*/  S2R R5, SR_TID.Z ;  /* 0x0000000000057919 */ /* 0x000e620000002300 */
[----:B------:R-:W3:Y:S01]  /*0050*/  LDCU UR7, c[0x0][0x390] ;  /* 0x00007200ff0777ac */ /* 0x000ee20008000800 */
[----:B------:R-:W4:Y:S04]  /*0060*/  S2R R7, SR_TID.X ;  /* 0x0000000000077919 */ /* 0x000f280000002100 */
[----:B------:R-:W0:Y:S08]  /*0070*/  S2UR UR5, SR_CTAID.Y ;  /* 0x00000000000579c3 */ /* 0x000e300000002600 */
[----:B------:R-:W0:Y:S08]  /*0080*/  LDC R3, c[0x0][0x364] ;  /* 0x0000d900ff037b82 */ /* 0x000e300000000800 */
[----:B------:R-:W1:Y:S08]  /*0090*/  S2UR UR4, SR_CTAID.Z ;  /* 0x00000000000479c3 */ /* 0x000e700000002700 */
[----:B------:R-:W4:Y:S08]  /*00a0*/  S2UR UR6, SR_CTAID.X ;  /* 0x00000000000679c3 */ /* 0x000f300000002500 */
[----:B------:R-:W4:Y:S01]  /*00b0*/  LDC R4, c[0x0][0x360] ;  /* 0x0000d800ff047b82 */ /* 0x000f220000000800 */
[----:B0-----:R-:W-:-:S05]  /*00c0*/  IMAD R3, R3, UR5, R2 ;  /* 0x0000000503037c24 */ /* 0x001fca000f8e0202 */
[----:B--2---:R-:W-:Y:S01]  /*00d0*/  ISETP.GE.AND P0, PT, R3, UR9, PT ;  /* 0x0000000903007c0c */ /* 0x004fe2000bf06270 */
[----:B-1----:R-:W-:-:S05]  /*00e0*/  IMAD R0, R0, UR4, R5 ;  /* 0x0000000400007c24 */ /* 0x002fca000f8e0205 */
[----:B---3--:R-:W-:Y:S01]  /*00f0*/  ISETP.GE.OR P0, PT, R0, UR7, P0 ;  /* 0x0000000700007c0c */ /* 0x008fe20008706670 */
[----:B----4-:R-:W-:-:S05]  /*0100*/  IMAD R2, R4, UR6, R7 ;  /* 0x0000000604027c24 */ /* 0x010fca000f8e0207 */
[----:B------:R-:W-:-:S13]  /*0110*/  ISETP.GE.OR P0, PT, R2, UR8, P0 ;  /* 0x0000000802007c0c */ /* 0x000fda0008706670 */
[----:B------:R-:W-:Y:S05]  /*0120*/  @P0 EXIT ;  /* 0x000000000000094d */ /* 0x000fea0003800000 */
[----:B------:R-:W0:Y:S01]  /*0130*/  LDC.64 R4, c[0x0][0x380] ;  /* 0x0000e000ff047b82 */ /* 0x000e220000000a00 */
[----:B------:R-:W1:Y:S01]  /*0140*/  LDCU.64 UR4, c[0x0][0x358] ;  /* 0x00006b00ff0477ac */ /* 0x000e620008000a00 */
[----:B------:R-:W-:-:S04]  /*0150*/  IMAD R3, R0, UR9, R3 ;  /* 0x0000000900037c24 */ /* 0x000fc8000f8e0203 */
[----:B------:R-:W-:-:S04]  /*0160*/  IMAD R3, R3, UR8, R2 ;  /* 0x0000000803037c24 */ /* 0x000fc8000f8e0202 */
[----:B0-----:R-:W-:-:S05]  /*0170*/  IMAD.WIDE R4, R3, 0x4, R4 ;  /* 0x0000000403047825 */ /* 0x001fca00078e0204 */
[----:B-1----:R-:W2:Y:S01]  /*0180*/  LDG.E R0, desc[UR4][R4.64] ;  /* 0x0000000404007981 */ /* 0x002ea2000c1e1900 */
[----:B------:R-:W-:Y:S01]  /*0190*/  IMAD.MOV.U32 R3, RZ, RZ, 0x3bbb989d ;  /* 0x3bbb989dff037424 */ /* 0x000fe200078e00ff */
[----:B------:R-:W-:Y:S01]  /*01a0*/  BSSY.RECONVERGENT B0, `(.L_x_0) ;  /* 0x0000015000007945 */ /* 0x000fe20003800200 */
[----:B------:R-:W-:Y:S02]  /*01b0*/  IMAD.MOV.U32 R7, RZ, RZ, 0x437c0000 ;  /* 0x437c0000ff077424 */ /* 0x000fe400078e00ff */
[----:B--2---:R-:W-:-:S04]  /*01c0*/  FFMA.SAT R2, R0, -R3, 0.5 ;  /* 0x3f00000000027423 */ /* 0x004fc80000002803 */
[----:B------:R-:W-:-:S04]  /*01d0*/  FFMA.RM R2, R2, R7, 12582913 ;  /* 0x4b40000102027423 */ /* 0x000fc80000004007 */
[C---:B------:R-:W-:Y:S01]  /*01e0*/  FADD R3, R2.reuse, -12583039 ;  /* 0xcb40007f02037421 */ /* 0x040fe20000000000 */
[----:B------:R-:W-:-:S03]  /*01f0*/  SHF.L.U32 R2, R2, 0x17, RZ ;  /* 0x0000001702027819 */ /* 0x000fc600000006ff */
[----:B------:R-:W-:-:S04]  /*0200*/  FFMA R3, R0, -1.4426950216293334961, -R3 ;  /* 0xbfb8aa3b00037823 */ /* 0x000fc80000000803 */
[----:B------:R-:W-:-:S06]  /*0210*/  FFMA R3, R0, -1.925963033500011079e-08, R3 ;  /* 0xb2a5706000037823 */ /* 0x000fcc0000000003 */
[----:B------:R-:W0:Y:S02]  /*0220*/  MUFU.EX2 R3, R3 ;  /* 0x0000000300037308 */ /* 0x000e240000000800 */
[----:B0-----:R-:W-:-:S04]  /*0230*/  FFMA R0, R2, R3, 1 ;  /* 0x3f80000002007423 */ /* 0x001fc80000000003 */
[----:B------:R-:W-:-:S05]  /*0240*/  VIADD R2, R0, 0x1800000 ;  /* 0x0180000000027836 */ /* 0x000fca0000000000 */
[----:B------:R-:W-:-:S04]  /*0250*/  LOP3.LUT R2, R2, 0x7f800000, RZ, 0xc0, !PT ;  /* 0x7f80000002027812 */ /* 0x000fc800078ec0ff */
[----:B------:R-:W-:-:S13]  /*0260*/  ISETP.GT.U32.AND P0, PT, R2, 0x1ffffff, PT ;  /* 0x01ffffff0200780c */ /* 0x000fda0003f04070 */
[----:B------:R-:W-:Y:S05]  /*0270*/  @P0 BRA `(.L_x_1) ;  /* 0x00000000000c0947 */ /* 0x000fea0003800000 */
[----:B------:R-:W-:-:S07]  /*0280*/  MOV R6, 0x2a0 ;  /* 0x000002a000067802 */ /* 0x000fce0000000f00 */
[----:B------:R-:W-:Y:S05]  /*0290*/  CALL.REL.NOINC `($__internal_0_$__cuda_sm20_rcp_rn_f32_slowpath) ;  /* 0x0000000000207944 */ /* 0x000fea0003c00000 */
[----:B------:R-:W-:Y:S05]  /*02a0*/  BRA `(.L_x_2) ;  /* 0x0000000000107947 */ /* 0x000fea0003800000 */
.L_x_1:
[----:B------:R-:W0:Y:S02]  /*02b0*/  MUFU.RCP R3, R0 ;  /* 0x0000000000037308 */ /* 0x000e240000001000 */
[----:B0-----:R-:W-:-:S04]  /*02c0*/  FFMA R2, R0, R3, -1 ;  /* 0xbf80000000027423 */ /* 0x001fc80000000003 */
[----:B------:R-:W-:-:S04]  /*02d0*/  FADD.FTZ R2, -R2, -RZ ;  /* 0x800000ff02027221 */ /* 0x000fc80000010100 */
[----:B------:R-:W-:-:S07]  /*02e0*/  FFMA R3, R3, R2, R3 ;  /* 0x0000000203037223 */ /* 0x000fce0000000003 */
.L_x_2:
[----:B------:R-:W-:Y:S05]  /*02f0*/  BSYNC.RECONVERGENT B0 ;  /* 0x0000000000007941 */ /* 0x000fea0003800200 */
.L_x_0:
[----:B------:R-:W-:Y:S01]  /*0300*/  STG.E desc[UR4][R4.64], R3 ;  /* 0x0000000304007986 */ /* 0x000fe2000c101904 */
[----:B------:R-:W-:Y:S05]  /*0310*/  EXIT ;  /* 0x000000000000794d */ /* 0x000fea0003800000 */
        .weak           $__internal_0_$__cuda_sm20_rcp_rn_f32_slowpath
        .type           $__internal_0_$__cuda_sm20_rcp_rn_f32_slowpath,@function
        .size           $__internal_0_$__cuda_sm20_rcp_rn_f32_slowpath,(.L_x_32 - $__internal_0_$__cuda_sm20_rcp_rn_f32_slowpath)
$__internal_0_$__cuda_sm20_rcp_rn_f32_slowpath:
[----:B------:R-:W-:Y:S01]  /*0320*/  IMAD.SHL.U32 R2, R0, 0x2, RZ ;  /* 0x0000000200027824 */ /* 0x000fe200078e00ff */
[----:B------:R-:W-:Y:S04]  /*0330*/  BSSY.RECONVERGENT B1, `(.L_x_3) ;  /* 0x0000030000017945 */ /* 0x000fe80003800200 */
[----:B------:R-:W-:-:S04]  /*0340*/  SHF.R.U32.HI R2, RZ, 0x18, R2 ;  /* 0x00000018ff027819 */ /* 0x000fc80000011602 */
[----:B------:R-:W-:-:S13]  /*0350*/  ISETP.NE.U32.AND P0, PT, R2, RZ, PT ;  /* 0x000000ff0200720c */ /* 0x000fda0003f05070 */
[----:B------:R-:W-:Y:S05]  /*0360*/  @P0 BRA `(.L_x_4) ;  /* 0x0000000000280947 */ /* 0x000fea0003800000 */
[----:B------:R-:W-:-:S04]  /*0370*/  SHF.L.U32 R2, R0, 0x1, RZ ;  /* 0x0000000100027819 */ /* 0x000fc800000006ff */
[----:B------:R-:W-:-:S13]  /*0380*/  ISETP.NE.AND P0, PT, R2, RZ, PT ;  /* 0x000000ff0200720c */ /* 0x000fda0003f05270 */
[----:B------:R-:W-:Y:S01]  /*0390*/  @P0 FFMA R7, R0, 1.84467440737095516160e+19, RZ ;  /* 0x5f80000000070823 */ /* 0x000fe200000000ff */
[----:B------:R-:W-:Y:S08]  /*03a0*/  @!P0 MUFU.RCP R3, R0 ;  /* 0x0000000000038308 */ /* 0x000ff00000001000 */
[----:B------:R-:W0:Y:S02]  /*03b0*/  @P0 MUFU.RCP R2, R7 ;  /* 0x0000000700020308 */ /* 0x000e240000001000 */
[----:B0-----:R-:W-:-:S04]  /*03c0*/  @P0 FFMA R8, R7, R2, -1 ;  /* 0xbf80000007080423 */ /* 0x001fc80000000002 */
[----:B------:R-:W-:-:S04]  /*03d0*/  @P0 FADD.FTZ R9, -R8, -RZ ;  /* 0x800000ff08090221 */ /* 0x000fc80000010100 */
[----:B------:R-:W-:-:S04]  /*03e0*/  @P0 FFMA R2, R2, R9, R2 ;  /* 0x0000000902020223 */ /* 0x000fc80000000002 */
[----:B------:R-:W-:Y:S01]  /*03f0*/  @P0 FFMA R3, R2, 1.84467440737095516160e+19, RZ ;  /* 0x5f80000002030823 */ /* 0x000fe200000000ff */
[----:B------:R-:W-:Y:S06]  /*0400*/  BRA `(.L_x_5) ;  /* 0x0000000000887947 */ /* 0x000fec0003800000 */
.L_x_4:
[----:B------:R-:W-:-:S05]  /*0410*/  VIADD R3, R2, 0xffffff03 ;  /* 0xffffff0302037836 */ /* 0x000fca0000000000 */
[----:B------:R-:W-:-:S13]  /*0420*/  ISETP.GT.U32.AND P0, PT, R3, 0x1, PT ;  /* 0x000000010300780c */ /* 0x000fda0003f04070 */
[----:B------:R-:W-:Y:S05]  /*0430*/  @P0 BRA `(.L_x_6) ;  /* 0x0000000000780947 */ /* 0x000fea0003800000 */
[----:B------:R-:W-:Y:S01]  /*0440*/  LOP3.LUT R7, R0, 0x7fffff, RZ, 0xc0, !PT ;  /* 0x007fffff00077812 */ /* 0x000fe200078ec0ff */
[----:B------:R-:W-:-:S03]  /*0450*/  HFMA2 R12, -RZ, RZ, 0, 1.78813934326171875e-07 ;  /* 0x00000003ff0c7431 */ /* 0x000fc600000001ff */
[----:B------:R-:W-:-:S04]  /*0460*/  LOP3.LUT R7, R7, 0x3f800000, RZ, 0xfc, !PT ;  /* 0x3f80000007077812 */ /* 0x000fc800078efcff */
[----:B------:R-:W0:Y:S01]  /*0470*/  MUFU.RCP R8, R7 ;  /* 0x0000000700087308 */ /* 0x000e220000001000 */
[----:B------:R-:W-:Y:S01]  /*0480*/  SHF.L.U32 R11, R12, R3, RZ ;  /* 0x000000030c0b7219 */ /* 0x000fe200000006ff */
[----:B0-----:R-:W-:-:S04]  /*0490*/  FFMA R9, R7, R8, -1 ;  /* 0xbf80000007097423 */ /* 0x001fc80000000008 */
[----:B------:R-:W-:-:S04]  /*04a0*/  FADD.FTZ R9, -R9, -RZ ;  /* 0x800000ff09097221 */ /* 0x000fc80000010100 */
[CCC-:B------:R-:W-:Y:S01]  /*04b0*/  FFMA.RM R10, R8.reuse, R9.reuse, R8.reuse ;  /* 0x00000009080a7223 */ /* 0x1c0fe20000004008 */
[----:B------:R-:W-:-:S04]  /*04c0*/  FFMA.RP R9, R8, R9, R8 ;  /* 0x0000000908097223 */ /* 0x000fc80000008008 */
[C---:B------:R-:W-:Y:S02]  /*04d0*/  LOP3.LUT R8, R10.reuse, 0x7fffff, RZ, 0xc0, !PT ;  /* 0x007fffff0a087812 */ /* 0x040fe400078ec0ff */
[----:B------:R-:W-:Y:S02]  /*04e0*/  FSETP.NEU.FTZ.AND P0, PT, R10, R9, PT ;  /* 0x000000090a00720b */ /* 0x000fe40003f1d000 */
[----:B------:R-:W-:Y:S02]  /*04f0*/  LOP3.LUT R8, R8, 0x800000, RZ, 0xfc, !PT ;  /* 0x0080000008087812 */ /* 0x000fe400078efcff */
[----:B------:R-:W-:Y:S02]  /*0500*/  SEL R9, RZ, 0xffffffff, !P0 ;  /* 0xffffffffff097807 */ /* 0x000fe40004000000 */
[----:B------:R-:W-:-:S03]  /*0510*/  LOP3.LUT R10, R11, R8, RZ, 0xc0, !PT ;  /* 0x000000080b0a7212 */ /* 0x000fc600078ec0ff */
[----:B------:R-:W-:Y:S01]  /*0520*/  IMAD.MOV R9, RZ, RZ, -R9 ;  /* 0x000000ffff097224 */ /* 0x000fe200078e0a09 */
[----:B------:R-:W-:-:S04]  /*0530*/  SHF.R.U32.HI R10, RZ, R3, R10 ;  /* 0x00000003ff0a7219 */ /* 0x000fc8000001160a */
[----:B------:R-:W-:Y:S02]  /*0540*/  LOP3.LUT P1, RZ, R9, R3, R8, 0xf8, !PT ;  /* 0x0000000309ff7212 */ /* 0x000fe4000782f808 */
[C---:B------:R-:W-:Y:S02]  /*0550*/  LOP3.LUT P0, RZ, R10.reuse, 0x1, RZ, 0xc0, !PT ;  /* 0x000000010aff7812 */ /* 0x040fe4000780c0ff */
[----:B------:R-:W-:-:S04]  /*0560*/  LOP3.LUT P2, RZ, R10, 0x2, RZ, 0xc0, !PT ;  /* 0x000000020aff7812 */ /* 0x000fc8000784c0ff */
[----:B------:R-:W-:Y:S02]  /*0570*/  PLOP3.LUT P0, PT, P0, P1, P2, 0xe0, 0x0 ;  /* 0x000000000000781c */ /* 0x000fe40000703c20 */
[----:B------:R-:W-:Y:S02]  /*0580*/  LOP3.LUT P1, RZ, R0, 0x7fffff, RZ, 0xc0, !PT ;  /* 0x007fffff00ff7812 */ /* 0x000fe4000782c0ff */
[----:B------:R-:W-:-:S04]  /*0590*/  SEL R3, RZ, 0x1, !P0 ;  /* 0x00000001ff037807 */ /* 0x000fc80004000000 */
[----:B------:R-:W-:-:S04]  /*05a0*/  IADD3 R3, PT, PT, -R3, RZ, RZ ;  /* 0x000000ff03037210 */ /* 0x000fc80007ffe1ff */
[----:B------:R-:W-:Y:S01]  /*05b0*/  ISETP.GE.AND P0, PT, R3, RZ, PT ;  /* 0x000000ff0300720c */ /* 0x000fe20003f06270 */
[----:B------:R-:W-:-:S05]  /*05c0*/  VIADD R3, R2, 0xffffff04 ;  /* 0xffffff0402037836 */ /* 0x000fca0000000000 */
[----:B------:R-:W-:-:S07]  /*05d0*/  SHF.R.U32.HI R3, RZ, R3, R8 ;  /* 0x00000003ff037219 */ /* 0x000fce0000011608 */
[----:B------:R-:W-:-:S05]  /*05e0*/  @!P0 IADD3 R3, PT, PT, R3, 0x1, RZ ;  /* 0x0000000103038810 */ /* 0x000fca0007ffe0ff */
[----:B------:R-:W-:-:S05]  /*05f0*/  @!P1 IMAD.SHL.U32 R3, R3, 0x2, RZ ;  /* 0x0000000203039824 */ /* 0x000fca00078e00ff */
[----:B------:R-:W-:Y:S01]  /*0600*/  LOP3.LUT R3, R3, 0x80000000, R0, 0xf8, !PT ;  /* 0x8000000003037812 */ /* 0x000fe200078ef800 */
[----:B------:R-:W-:Y:S06]  /*0610*/  BRA `(.L_x_5) ;  /* 0x0000000000047947 */ /* 0x000fec0003800000 */
.L_x_6:
[----:B------:R0:W1:Y:S02]  /*0620*/  MUFU.RCP R3, R0 ;  /* 0x0000000000037308 */ /* 0x0000640000001000 */
.L_x_5:
[----:B------:R-:W-:Y:S05]  /*0630*/  BSYNC.RECONVERGENT B1 ;  /* 0x0000000000017941 */ /* 0x000fea0003800200 */
.L_x_3:
[----:B------:R-:W-:-:S04]  /*0640*/  MOV R7, 0x0 ;  /* 0x0000000000077802 */ /* 0x000fc80000000f00 */
[----:B01----:R-:W-:Y:S05]  /*0650*/  RET.REL.NODEC R6 `(_Z22parallelSimple3DAccessPfiii) ;  /* 0xfffffff806687950 */ /* 0x003fea0003c3ffff */
.L_x_7:
[----:B------:R-:W-:-:S00]  /*0660*/  BRA `(.L_x_7) ;  /* 0xfffffffc00fc7947 */ /* 0x000fc0000383ffff */
[----:B------:R-:W-:-:S00]  /*0670*/  NOP ;  /* 0x0000000000007918 */ /* 0x000fc00000000000 */
        /* <DEDUP_REMOVED lines=8> */
.L_x_32:


//--------------------- .text._Z23parallelPitched3DAccess14cudaPitchedPtriii --------------------------
	.section	.text._Z23parallelPitched3DAccess14cudaPitchedPtriii,"ax",@progbits
	.align	128
        .global         _Z23parallelPitched3DAccess14cudaPitchedPtriii
        .type           _Z23parallelPitched3DAccess14cudaPitchedPtriii,@function
        .size           _Z23parallelPitched3DAccess14cudaPitchedPtriii,(.L_x_33 - _Z23parallelPitched3DAccess14cudaPitchedPtriii)
        .other          _Z23parallelPitched3DAccess14cudaPitchedPtriii,@"STO_CUDA_ENTRY STV_DEFAULT"
_Z23parallelPitched3DAccess14cudaPitchedPtriii:
.text._Z23parallelPitched3DAccess14cudaPitchedPtriii:
        /* <DEDUP_REMOVED lines=21> */
[----:B------:R-:W-:Y:S01]  /*0150*/  IMAD.MOV.U32 R3, RZ, RZ, RZ ;  /* 0x000000ffff037224 */ /* 0x000fe200078e00ff */
[----:B------:R-:W2:Y:S01]  /*0160*/  LDCU.64 UR4, c[0x0][0x358] ;  /* 0x00006b00ff0477ac */ /* 0x000ea20008000a00 */
[----:B------:R-:W-:-:S04]  /*0170*/  IMAD.WIDE.U32 R2, R7, UR9, R2 ;  /* 0x0000000907027c25 */ /* 0x000fc8000f8e0002 */
[----:B-1----:R-:W-:-:S04]  /*0180*/  IMAD R3, R3, UR6, RZ ;  /* 0x0000000603037c24 */ /* 0x002fc8000f8e02ff */
[C---:B------:R-:W-:Y:S02]  /*0190*/  IMAD R3, R2.reuse, UR7, R3 ;  /* 0x0000000702037c24 */ /* 0x040fe4000f8e0203 */
[----:B0-----:R-:W-:-:S04]  /*01a0*/  IMAD.WIDE.U32 R4, R2, UR6, R4 ;  /* 0x0000000602047c25 */ /* 0x001fc8000f8e0004 */
[----:B------:R-:W-:Y:S02]  /*01b0*/  IMAD.IADD R5, R5, 0x1, R3 ;  /* 0x0000000105057824 */ /* 0x000fe400078e0203 */
[----:B------:R-:W-:-:S05]  /*01c0*/  IMAD.WIDE R4, R9, 0x4, R4 ;  /* 0x0000000409047825 */ /* 0x000fca00078e0204 */
[----:B--2---:R-:W2:Y:S01]  /*01d0*/  LDG.E R0, desc[UR4][R4.64] ;  /* 0x0000000404007981 */ /* 0x004ea2000c1e1900 */
[----:B------:R-:W-:Y:S02]  /*01e0*/  HFMA2 R3, -RZ, RZ, 0.96630859375, -0.0022525787353515625 ;  /* 0x3bbb989dff037431 */ /* 0x000fe400000001ff */
[----:B------:R-:W-:Y:S01]  /*01f0*/  IMAD.MOV.U32 R7, RZ, RZ, 0x437c0000 ;  /* 0x437c0000ff077424 */ /* 0x000fe200078e00ff */
[----:B------:R-:W-:Y:S02]  /*0200*/  BSSY.RECONVERGENT B0, `(.L_x_8) ;  /* 0x0000014000007945 */ /* 0x000fe40003800200 */
        /* <DEDUP_REMOVED lines=13> */
[----:B------:R-:W-:Y:S05]  /*02e0*/  CALL.REL.NOINC `($__internal_1_$__cuda_sm20_rcp_rn_f32_slowpath) ;  /* 0x0000000000207944 */ /* 0x000fea0003c00000 */
[----:B------:R-:W-:Y:S05]  /*02f0*/  BRA `(.L_x_10) ;  /* 0x0000000000107947 */ /* 0x000fea0003800000 */
.L_x_9:
[----:B------:R-:W0:Y:S02]  /*0300*/  MUFU.RCP R3, R0 ;  /* 0x0000000000037308 */ /* 0x000e240000001000 */
[----:B0-----:R-:W-:-:S04]  /*0310*/  FFMA R2, R0, R3, -1 ;  /* 0xbf80000000027423 */ /* 0x001fc80000000003 */
[----:B------:R-:W-:-:S04]  /*0320*/  FADD.FTZ R2, -R2, -RZ ;  /* 0x800000ff02027221 */ /* 0x000fc80000010100 */
[----:B------:R-:W-:-:S07]  /*0330*/  FFMA R3, R3, R2, R3 ;  /* 0x0000000203037223 */ /* 0x000fce0000000003 */
.L_x_10:
[----:B------:R-:W-:Y:S05]  /*0340*/  BSYNC.RECONVERGENT B0 ;  /* 0x0000000000007941 */ /* 0x000fea0003800200 */
.L_x_8:
[----:B------:R-:W-:Y:S01]  /*0350*/  STG.E desc[UR4][R4.64], R3 ;  /* 0x0000000304007986 */ /* 0x000fe2000c101904 */
[----:B------:R-:W-:Y:S05]  /*0360*/  EXIT ;  /* 0x000000000000794d */ /* 0x000fea0003800000 */
        .weak           $__internal_1_$__cuda_sm20_rcp_rn_f32_slowpath
        .type           $__internal_1_$__cuda_sm20_rcp_rn_f32_slowpath,@function
        .size           $__internal_1_$__cuda_sm20_rcp_rn_f32_slowpath,(.L_x_33 - $__internal_1_$__cuda_sm20_rcp_rn_f32_slowpath)
$__internal_1_$__cuda_sm20_rcp_rn_f32_slowpath:
[----:B------:R-:W-:Y:S01]  /*0370*/  SHF.L.U32 R2, R0, 0x1, RZ ;  /* 0x0000000100027819 */ /* 0x000fe200000006ff */
[----:B------:R-:W-:Y:S03]  /*0380*/  BSSY.RECONVERGENT B1, `(.L_x_11) ;  /* 0x0000030000017945 */ /* 0x000fe60003800200 */
[----:B------:R-:W-:-:S04]  /*0390*/  SHF.R.U32.HI R2, RZ, 0x18, R2 ;  /* 0x00000018ff027819 */ /* 0x000fc80000011602 */
[----:B------:R-:W-:-:S13]  /*03a0*/  ISETP.NE.U32.AND P0, PT, R2, RZ, PT ;  /* 0x000000ff0200720c */ /* 0x000fda0003f05070 */
[----:B------:R-:W-:Y:S05]  /*03b0*/  @P0 BRA `(.L_x_12) ;  /* 0x0000000000280947 */ /* 0x000fea0003800000 */
[----:B------:R-:W-:-:S05]  /*03c0*/  IMAD.SHL.U32 R2, R0, 0x2, RZ ;  /* 0x0000000200027824 */ /* 0x000fca00078e00ff */
        /* <DEDUP_REMOVED lines=9> */
.L_x_12:
[----:B------:R-:W-:-:S04]  /*0460*/  IADD3 R3, PT, PT, R2, -0xfd, RZ ;  /* 0xffffff0302037810 */ /* 0x000fc80007ffe0ff */
[----:B------:R-:W-:-:S13]  /*0470*/  ISETP.GT.U32.AND P0, PT, R3, 0x1, PT ;  /* 0x000000010300780c */ /* 0x000fda0003f04070 */
[----:B------:R-:W-:Y:S05]  /*0480*/  @P0 BRA `(.L_x_14) ;  /* 0x0000000000780947 */ /* 0x000fea0003800000 */
[----:B------:R-:W-:Y:S01]  /*0490*/  LOP3.LUT R7, R0, 0x7fffff, RZ, 0xc0, !PT ;  /* 0x007fffff00077812 */ /* 0x000fe200078ec0ff */
[----:B------:R-:W-:-:S03]  /*04a0*/  IMAD.MOV.U32 R12, RZ, RZ, 0x3 ;  /* 0x00000003ff0c7424 */ /* 0x000fc600078e00ff */
[----:B------:R-:W-:Y:S02]  /*04b0*/  LOP3.LUT R7, R7, 0x3f800000, RZ, 0xfc, !PT ;  /* 0x3f80000007077812 */ /* 0x000fe400078efcff */
[----:B------:R-:W-:Y:S02]  /*04c0*/  SHF.L.U32 R11, R12, R3, RZ ;  /* 0x000000030c0b7219 */ /* 0x000fe400000006ff */
[----:B------:R-:W0:Y:S02]  /*04d0*/  MUFU.RCP R8, R7 ;  /* 0x0000000700087308 */ /* 0x000e240000001000 */
        /* <DEDUP_REMOVED lines=8> */
[----:B------:R-:W-:Y:S02]  /*0560*/  LOP3.LUT R10, R11, R8, RZ, 0xc0, !PT ;  /* 0x000000080b0a7212 */ /* 0x000fe400078ec0ff */
[----:B------:R-:W-:-:S02]  /*0570*/  IADD3 R9, PT, PT, -R9, RZ, RZ ;  /* 0x000000ff09097210 */ /* 0x000fc40007ffe1ff */
[-C--:B------:R-:W-:Y:S02]  /*0580*/  SHF.R.U32.HI R10, RZ, R3.reuse, R10 ;  /* 0x00000003ff0a7219 */ /* 0x080fe4000001160a */
[----:B------:R-:W-:Y:S02]  /*0590*/  LOP3.LUT P1, RZ, R9, R3, R8, 0xf8, !PT ;  /* 0x0000000309ff7212 */ /* 0x000fe4000782f808 */
[C---:B------:R-:W-:Y:S02]  /*05a0*/  LOP3.LUT P0, RZ, R10.reuse, 0x1, RZ, 0xc0, !PT ;  /* 0x000000010aff7812 */ /* 0x040fe4000780c0ff */
[----:B------:R-:W-:-:S04]  /*05b0*/  LOP3.LUT P2, RZ, R10, 0x2, RZ, 0xc0, !PT ;  /* 0x000000020aff7812 */ /* 0x000fc8000784c0ff */
[----:B------:R-:W-:Y:S02]  /*05c0*/  PLOP3.LUT P0, PT, P0, P1, P2, 0xe0, 0x0 ;  /* 0x000000000000781c */ /* 0x000fe40000703c20 */
[----:B------:R-:W-:Y:S02]  /*05d0*/  LOP3.LUT P1, RZ, R0, 0x7fffff, RZ, 0xc0, !PT ;  /* 0x007fffff00ff7812 */ /* 0x000fe4000782c0ff */
[----:B------:R-:W-:-:S05]  /*05e0*/  SEL R3, RZ, 0x1, !P0 ;  /* 0x00000001ff037807 */ /* 0x000fca0004000000 */
[----:B------:R-:W-:-:S05]  /*05f0*/  IMAD.MOV R3, RZ, RZ, -R3 ;  /* 0x000000ffff037224 */ /* 0x000fca00078e0a03 */
[----:B------:R-:W-:Y:S02]  /*0600*/  ISETP.GE.AND P0, PT, R3, RZ, PT ;  /* 0x000000ff0300720c */ /* 0x000fe40003f06270 */
[----:B------:R-:W-:-:S04]  /*0610*/  IADD3 R3, PT, PT, R2, -0xfc, RZ ;  /* 0xffffff0402037810 */ /* 0x000fc80007ffe0ff */
[----:B------:R-:W-:-:S07]  /*0620*/  SHF.R.U32.HI R3, RZ, R3, R8 ;  /* 0x00000003ff037219 */ /* 0x000fce0000011608 */
[----:B------:R-:W-:-:S05]  /*0630*/  @!P0 VIADD R3, R3, 0x1 ;  /* 0x0000000103038836 */ /* 0x000fca0000000000 */
[----:B------:R-:W-:-:S04]  /*0640*/  @!P1 SHF.L.U32 R3, R3, 0x1, RZ ;  /* 0x0000000103039819 */ /* 0x000fc800000006ff */
[----:B------:R-:W-:Y:S01]  /*0650*/  LOP3.LUT R3, R3, 0x80000000, R0, 0xf8, !PT ;  /* 0x8000000003037812 */ /* 0x000fe200078ef800 */
[----:B------:R-:W-:Y:S06]  /*0660*/  BRA `(.L_x_13) ;  /* 0x0000000000047947 */ /* 0x000fec0003800000 */
.L_x_14:
[----:B------:R0:W1:Y:S02]  /*0670*/  MUFU.RCP R3, R0 ;  /* 0x0000000000037308 */ /* 0x0000640000001000 */
.L_x_13:
[----:B------:R-:W-:Y:S05]  /*0680*/  BSYNC.RECONVERGENT B1 ;  /* 0x0000000000017941 */ /* 0x000fea0003800200 */
.L_x_11:
[----:B------:R-:W-:-:S04]  /*0690*/  IMAD.MOV.U32 R7, RZ, RZ, 0x0 ;  /* 0x00000000ff077424 */ /* 0x000fc800078e00ff */
[----:B01----:R-:W-:Y:S05]  /*06a0*/  RET.REL.NODEC R6 `(_Z23parallelPitched3DAccess14cudaPitchedPtriii) ;  /* 0xfffffff806547950 */ /* 0x003fea0003c3ffff */
.L_x_15:
        /* <DEDUP_REMOVED lines=13> */
.L_x_33:


//--------------------- .text._Z22parallelSimple2DAccessPfii --------------------------
	.section	.text._Z22parallelSimple2DAccessPfii,"ax",@progbits
	.align	128
        .global         _Z22parallelSimple2DAccessPfii
        .type           _Z22parallelSimple2DAccessPfii,@function
        .size           _Z22parallelSimple2DAccessPfii,(.L_x_34 - _Z22parallelSimple2DAccessPfii)
        .other          _Z22parallelSimple2DAccessPfii,@"STO_CUDA_ENTRY STV_DEFAULT"
_Z22parallelSimple2DAccessPfii:
.text._Z22parallelSimple2DAccessPfii:
[----:B------:R-:W-:Y:S01]  /*0000*/  LDC R1, c[0x0][0x37c] ;  /* 0x0000df00ff017b82 */ /* 0x000fe20000000800 */
[----:B------:R-:W0:Y:S07]  /*0010*/  S2R R3, SR_TID.Y ;  /* 0x0000000000037919 */ /* 0x000e2e0000002200 */
[----:B------:R-:W0:Y:S01]  /*0020*/  S2UR UR4, SR_CTAID.Y ;  /* 0x00000000000479c3 */ /* 0x000e220000002600 */
[----:B------:R-:W1:Y:S01]  /*0030*/  LDCU.64 UR6, c[0x0][0x388] ;  /* 0x00007100ff0677ac */ /* 0x000e620008000a00 */
[----:B------:R-:W2:Y:S06]  /*0040*/  S2R R5, SR_TID.X ;  /* 0x0000000000057919 */ /* 0x000eac0000002100 */
[----:B------:R-:W0:Y:S08]  /*0050*/  LDC R0, c[0x0][0x364] ;  /* 0x0000d900ff007b82 */ /* 0x000e300000000800 */
[----:B------:R-:W2:Y:S08]  /*0060*/  S2UR UR5, SR_CTAID.X ;  /* 0x00000000000579c3 */ /* 0x000eb00000002500 */
[----:B------:R-:W2:Y:S01]  /*0070*/  LDC R2, c[0x0][0x360] ;  /* 0x0000d800ff027b82 */ /* 0x000ea20000000800 */
[----:B0-----:R-:W-:-:S05]  /*0080*/  IMAD R0, R0, UR4, R3 ;  /* 0x0000000400007c24 */ /* 0x001fca000f8e0203 */
[----:B-1----:R-:W-:Y:S01]  /*0090*/  ISETP.GE.AND P0, PT, R0, UR7, PT ;  /* 0x0000000700007c0c */ /* 0x002fe2000bf06270 */
[----:B--2---:R-:W-:-:S05]  /*00a0*/  IMAD R3, R2, UR5, R5 ;  /* 0x0000000502037c24 */ /* 0x004fca000f8e0205 */
[----:B------:R-:W-:-:S13]  /*00b0*/  ISETP.GE.OR P0, PT, R3, UR6, P0 ;  /* 0x0000000603007c0c */ /* 0x000fda0008706670 */
[----:B------:R-:W-:Y:S05]  /*00c0*/  @P0 EXIT ;  /* 0x000000000000094d */ /* 0x000fea0003800000 */
[----:B------:R-:W0:Y:S01]  /*00d0*/  LDC.64 R4, c[0x0][0x380] ;  /* 0x0000e000ff047b82 */ /* 0x000e220000000a00 */
[----:B------:R-:W1:Y:S01]  /*00e0*/  LDCU.64 UR4, c[0x0][0x358] ;  /* 0x00006b00ff0477ac */ /* 0x000e620008000a00 */
        /* <DEDUP_REMOVED lines=19> */
[----:B------:R-:W-:Y:S05]  /*0220*/  CALL.REL.NOINC `($__internal_2_$__cuda_sm20_rcp_rn_f32_slowpath) ;  /* 0x0000000000207944 */ /* 0x000fea0003c00000 */
[----:B------:R-:W-:Y:S05]  /*0230*/  BRA `(.L_x_18) ;  /* 0x0000000000107947 */ /* 0x000fea0003800000 */
.L_x_17:
[----:B------:R-:W0:Y:S02]  /*0240*/  MUFU.RCP R3, R0 ;  /* 0x0000000000037308 */ /* 0x000e240000001000 */
[----:B0-----:R-:W-:-:S04]  /*0250*/  FFMA R2, R0, R3, -1 ;  /* 0xbf80000000027423 */ /* 0x001fc80000000003 */
[----:B------:R-:W-:-:S04]  /*0260*/  FADD.FTZ R2, -R2, -RZ ;  /* 0x800000ff02027221 */ /* 0x000fc80000010100 */
[----:B------:R-:W-:-:S07]  /*0270*/  FFMA R3, R3, R2, R3 ;  /* 0x0000000203037223 */ /* 0x000fce0000000003 */
.L_x_18:
[----:B------:R-:W-:Y:S05]  /*0280*/  BSYNC.RECONVERGENT B0 ;  /* 0x0000000000007941 */ /* 0x000fea0003800200 */
.L_x_16:
[----:B------:R-:W-:Y:S01]  /*0290*/  STG.E desc[UR4][R4.64], R3 ;  /* 0x0000000304007986 */ /* 0x000fe2000c101904 */
[----:B------:R-:W-:Y:S05]  /*02a0*/  EXIT ;  /* 0x000000000000794d */ /* 0x000fea0003800000 */
        .weak           $__internal_2_$__cuda_sm20_rcp_rn_f32_slowpath
        .type           $__internal_2_$__cuda_sm20_rcp_rn_f32_slowpath,@function
        .size           $__internal_2_$__cuda_sm20_rcp_rn_f32_slowpath,(.L_x_34 - $__internal_2_$__cuda_sm20_rcp_rn_f32_slowpath)
$__internal_2_$__cuda_sm20_rcp_rn_f32_slowpath:
        /* <DEDUP_REMOVED lines=15> */
.L_x_20:
        /* <DEDUP_REMOVED lines=33> */
.L_x_22:
[----:B------:R0:W1:Y:S02]  /*05b0*/  MUFU.RCP R3, R0 ;  /* 0x0000000000037308 */ /* 0x0000640000001000 */
.L_x_21:
[----:B------:R-:W-:Y:S05]  /*05c0*/  BSYNC.RECONVERGENT B1 ;  /* 0x0000000000017941 */ /* 0x000fea0003800200 */
.L_x_19:
[----:B------:R-:W-:-:S04]  /*05d0*/  MOV R7, 0x0 ;  /* 0x0000000000077802 */ /* 0x000fc80000000f00 */
[----:B01----:R-:W-:Y:S05]  /*05e0*/  RET.REL.NODEC R6 `(_Z22parallelSimple2DAccessPfii) ;  /* 0xfffffff806847950 */ /* 0x003fea0003c3ffff */
.L_x_23:
        /* <DEDUP_REMOVED lines=9> */
.L_x_34:


//--------------------- .text._Z23parallelPitched2DAccessPfmii --------------------------
	.section	.text._Z23parallelPitched2DAccessPfmii,"ax",@progbits
	.align	128
        .global         _Z23parallelPitched2DAccessPfmii
        .type           _Z23parallelPitched2DAccessPfmii,@function
        .size           _Z23parallelPitched2DAccessPfmii,(.L_x_35 - _Z23parallelPitched2DAccessPfmii)
        .other          _Z23parallelPitched2DAccessPfmii,@"STO_CUDA_ENTRY STV_DEFAULT"
_Z23parallelPitched2DAccessPfmii:
.text._Z23parallelPitched2DAccessPfmii:
        /* <DEDUP_REMOVED lines=14> */
[----:B------:R-:W0:Y:S01]  /*00e0*/  LDCU.64 UR6, c[0x0][0x388] ;  /* 0x00007100ff0677ac */ /* 0x000e220008000a00 */
[----:B------:R-:W1:Y:S01]  /*00f0*/  LDCU.64 UR4, c[0x0][0x358] ;  /* 0x00006b00ff0477ac */ /* 0x000e620008000a00 */
[----:B0-----:R-:W-:-:S04]  /*0100*/  IMAD.WIDE.U32 R2, R5, UR6, R2 ;  /* 0x0000000605027c25 */ /* 0x001fc8000f8e0002 */
[----:B------:R-:W-:Y:S02]  /*0110*/  IMAD R3, R5, UR7, R3 ;  /* 0x0000000705037c24 */ /* 0x000fe4000f8e0203 */
[----:B------:R-:W-:-:S05]  /*0120*/  IMAD.WIDE R4, R7, 0x4, R2 ;  /* 0x0000000407047825 */ /* 0x000fca00078e0202 */
        /* <DEDUP_REMOVED lines=17> */
[----:B------:R-:W-:Y:S05]  /*0240*/  CALL.REL.NOINC `($__internal_3_$__cuda_sm20_rcp_rn_f32_slowpath) ;  /* 0x0000000000207944 */ /* 0x000fea0003c00000 */
[----:B------:R-:W-:Y:S05]  /*0250*/  BRA `(.L_x_26) ;  /* 0x0000000000107947 */ /* 0x000fea0003800000 */
.L_x_25:
[----:B------:R-:W0:Y:S02]  /*0260*/  MUFU.RCP R3, R0 ;  /* 0x0000000000037308 */ /* 0x000e240000001000 */
[----:B0-----:R-:W-:-:S04]  /*0270*/  FFMA R2, R0, R3, -1 ;  /* 0xbf80000000027423 */ /* 0x001fc80000000003 */
[----:B------:R-:W-:-:S04]  /*0280*/  FADD.FTZ R2, -R2, -RZ ;  /* 0x800000ff02027221 */ /* 0x000fc80000010100 */
[----:B------:R-:W-:-:S07]  /*0290*/  FFMA R3, R3, R2, R3 ;  /* 0x0000000203037223 */ /* 0x000fce0000000003 */
.L_x_26:
[----:B------:R-:W-:Y:S05]  /*02a0*/  BSYNC.RECONVERGENT B0 ;  /* 0x0000000000007941 */ /* 0x000fea0003800200 */
.L_x_24:
[----:B------:R-:W-:Y:S01]  /*02b0*/  STG.E desc[UR4][R4.64], R3 ;  /* 0x0000000304007986 */ /* 0x000fe2000c101904 */
[----:B------:R-:W-:Y:S05]  /*02c0*/  EXIT ;  /* 0x000000000000794d */ /* 0x000fea0003800000 */
        .weak           $__internal_3_$__cuda_sm20_rcp_rn_f32_slowpath
        .type           $__internal_3_$__cuda_sm20_rcp_rn_f32_slowpath,@function
        .size           $__internal_3_$__cuda_sm20_rcp_rn_f32_slowpath,(.L_x_35 - $__internal_3_$__cuda_sm20_rcp_rn_f32_slowpath)
$__internal_3_$__cuda_sm20_rcp_rn_f32_slowpath:
        /* <DEDUP_REMOVED lines=15> */
.L_x_28:
        /* <DEDUP_REMOVED lines=33> */
.L_x_30:
[----:B------:R0:W1:Y:S02]  /*05d0*/  MUFU.RCP R3, R0 ;  /* 0x0000000000037308 */ /* 0x0000640000001000 */
.L_x_29:
[----:B------:R-:W-:Y:S05]  /*05e0*/  BSYNC.RECONVERGENT B1 ;  /* 0x0000000000017941 */ /* 0x000fea0003800200 */
.L_x_27:
[----:B------:R-:W-:-:S04]  /*05f0*/  MOV R7, 0x0 ;  /* 0x0000000000077802 */ /* 0x000fc80000000f00 */
[----:B01----:R-:W-:Y:S05]  /*0600*/  RET.REL.NODEC R6 `(_Z23parallelPitched2DAccessPfmii) ;  /* 0xfffffff8067c7950 */ /* 0x003fea0003c3ffff */
.L_x_31:
        /* <DEDUP_REMOVED lines=15> */
.L_x_35:


//--------------------- .nv.shared.reserved.0     --------------------------
	.section	.nv.shared.reserved.0,"aw",@nobits
	.weak		__nv_reservedSMEM_offset_0_alias
	.size		__nv_reservedSMEM_offset_0_alias, 0, 64
	.other		__nv_reservedSMEM_offset_0_alias,@"STO_CUDA_RESERVED_SHARED STV_DEFAULT"
__nv_reservedSMEM_offset_0_alias:
	.zero		0
	.zero		64


//--------------------- .nv.constant0._Z22parallelSimple3DAccessPfiii --------------------------
	.section	.nv.constant0._Z22parallelSimple3DAccessPfiii,"a",@progbits
	.sectionflags	@""
	.align	4
.nv.constant0._Z22parallelSimple3DAccessPfiii:
	.zero		916


//--------------------- .nv.constant0._Z23parallelPitched3DAccess14cudaPitchedPtriii --------------------------
	.section	.nv.constant0._Z23parallelPitched3DAccess14cudaPitchedPtriii,"a",@progbits
	.sectionflags	@""
	.align	4
.nv.constant0._Z23parallelPitched3DAccess14cudaPitchedPtriii:
	.zero		940


//--------------------- .nv.constant0._Z22parallelSimple2DAccessPfii --------------------------
	.section	.nv.constant0._Z22parallelSimple2DAccessPfii,"a",@progbits
	.sectionflags	@""
	.align	4
.nv.constant0._Z22parallelSimple2DAccessPfii:
	.zero		912


//--------------------- .nv.constant0._Z23parallelPitched2DAccessPfmii --------------------------
	.section	.nv.constant0._Z23parallelPitched2DAccessPfmii,"a",@progbits
	.sectionflags	@""
	.align	4
.nv.constant0._Z23parallelPitched2DAccessPfmii:
	.zero		920


//--------------------- SYMBOLS --------------------------

	.type		.nv.reservedSmem.offset0,@object
	.size		.nv.reservedSmem.offset0,0x4
